//
// Generated by NVIDIA NVVM Compiler
//
// Compiler Build ID: CL-36424714
// Cuda compilation tools, release 13.0, V13.0.88
// Based on NVVM 20.0.0
//

.version 9.0
.target sm_100
.address_size 64

	// .globl	_Z14vec_add_kernelPKiS0_Pii

.visible .entry _Z14vec_add_kernelPKiS0_Pii(
	.param .u64 .ptr .align 1 _Z14vec_add_kernelPKiS0_Pii_param_0,
	.param .u64 .ptr .align 1 _Z14vec_add_kernelPKiS0_Pii_param_1,
	.param .u64 .ptr .align 1 _Z14vec_add_kernelPKiS0_Pii_param_2,
	.param .u32 _Z14vec_add_kernelPKiS0_Pii_param_3
)
{
	.reg .pred 	%p<2>;
	.reg .b32 	%r<9>;
	.reg .b64 	%rd<11>;

	ld.param.u64 	%rd1, [_Z14vec_add_kernelPKiS0_Pii_param_0];
	ld.param.u64 	%rd2, [_Z14vec_add_kernelPKiS0_Pii_param_1];
	ld.param.u64 	%rd3, [_Z14vec_add_kernelPKiS0_Pii_param_2];
	ld.param.u32 	%r2, [_Z14vec_add_kernelPKiS0_Pii_param_3];
	mov.u32 	%r3, %ctaid.x;
	mov.u32 	%r4, %ntid.x;
	mov.u32 	%r5, %tid.x;
	mad.lo.s32 	%r1, %r3, %r4, %r5;
	setp.ge.s32 	%p1, %r1, %r2;
	@%p1 bra 	$L__BB0_2;
	cvta.to.global.u64 	%rd4, %rd1;
	cvta.to.global.u64 	%rd5, %rd2;
	cvta.to.global.u64 	%rd6, %rd3;
	mul.wide.s32 	%rd7, %r1, 4;
	add.s64 	%rd8, %rd4, %rd7;
	ld.global.u32 	%r6, [%rd8];
	add.s64 	%rd9, %rd5, %rd7;
	ld.global.u32 	%r7, [%rd9];
	add.s32 	%r8, %r7, %r6;
	add.s64 	%rd10, %rd6, %rd7;
	st.global.u32 	[%rd10], %r8;
$L__BB0_2:
	ret;

}


// ===== COMPILED SASS (sm_100) =====

	.target	sm_100

	.elftype	@"ET_EXEC"


//--------------------- .note.nv.tkinfo           --------------------------
	.section	.note.nv.tkinfo,"",@"SHT_NOTE"
	.sectionflags	@"SHF_NOTE_NV_TKINFO"
	.tkinfo
        /*0018*/ 	.word	0x00000002
        /*0030*/ 	.string	""
        /*0030*/ 	.string	"ptxas"
        /*0030*/ 	.string	"Cuda compilation tools, release 13.0, V13.0.88"
        /*0030*/ 	.string	"Build cuda_13.0.r13.0/compiler.36424714_0"
        /*0030*/ 	.string	"-arch sm_100 -m 64 "



//--------------------- .note.nv.cuinfo           --------------------------
	.section	.note.nv.cuinfo,"",@"SHT_NOTE"
	.sectionflags	@"SHF_NOTE_NV_CUINFO"
        /*0018*/ 	.short	0x0002
        /*001a*/ 	.short	0x0064
        /*001c*/ 	.short	0x0082
	.zero		2


//--------------------- .nv.info                  --------------------------
	.section	.nv.info,"",@"SHT_CUDA_INFO"
	.align	4


	//----- nvinfo : EIATTR_REGCOUNT
	.align		4
        /*0000*/ 	.byte	0x04, 0x2f
        /*0002*/ 	.short	(.L_1 - .L_0)
	.align		4
.L_0:
        /*0004*/ 	.word	index@(_Z14vec_add_kernelPKiS0_Pii)
        /*0008*/ 	.word	0x0000000c


	//----- nvinfo : EIATTR_FRAME_SIZE
	.align		4
.L_1:
        /*000c*/ 	.byte	0x04, 0x11
        /*000e*/ 	.short	(.L_3 - .L_2)
	.align		4
.L_2:
        /*0010*/ 	.word	index@(_Z14vec_add_kernelPKiS0_Pii)
        /*0014*/ 	.word	0x00000000


	//----- nvinfo : EIATTR_MIN_STACK_SIZE
	.align		4
.L_3:
        /*0018*/ 	.byte	0x04, 0x12
        /*001a*/ 	.short	(.L_5 - .L_4)
	.align		4
.L_4:
        /*001c*/ 	.word	index@(_Z14vec_add_kernelPKiS0_Pii)
        /*0020*/ 	.word	0x00000000
.L_5:


//--------------------- .nv.compat                --------------------------
	.section	.nv.compat,"",@"SHT_CUDA_COMPAT_INFO"
	.align	4
        /*0000*/ 	.byte	0x02, 0x09, 0x00, 0x00, 0x02, 0x02, 0x01, 0x00, 0x02, 0x05, 0x05, 0x00, 0x03, 0x07, 0x01, 0x01
        /*0010*/ 	.byte	0x02, 0x03, 0x00, 0x00, 0x02, 0x06, 0x01, 0x00, 0x04, 0x0b, 0x08, 0x00, 0x09, 0x00, 0x00, 0x00
        /*0020*/ 	.byte	0x00, 0x00, 0x00, 0x00


//--------------------- .nv.info._Z14vec_add_kernelPKiS0_Pii --------------------------
	.section	.nv.info._Z14vec_add_kernelPKiS0_Pii,"",@"SHT_CUDA_INFO"
	.sectionflags	@""
	.align	4


	//----- nvinfo : EIATTR_CUDA_API_VERSION
	.align		4
        /*0000*/ 	.byte	0x04, 0x37
        /*0002*/ 	.short	(.L_7 - .L_6)
.L_6:
        /*0004*/ 	.word	0x00000082


	//----- nvinfo : EIATTR_KPARAM_INFO
	.align		4
.L_7:
        /*0008*/ 	.byte	0x04, 0x17
        /*000a*/ 	.short	(.L_9 - .L_8)
.L_8:
        /*000c*/ 	.word	0x00000000
        /*0010*/ 	.short	0x0003
        /*0012*/ 	.short	0x0018
        /*0014*/ 	.byte	0x00, 0xf0, 0x11, 0x00


	//----- nvinfo : EIATTR_KPARAM_INFO
	.align		4
.L_9:
        /*0018*/ 	.byte	0x04, 0x17
        /*001a*/ 	.short	(.L_11 - .L_10)
.L_10:
        /*001c*/ 	.word	0x00000000
        /*0020*/ 	.short	0x0002
        /*0022*/ 	.short	0x0010
        /*0024*/ 	.byte	0x00, 0xf5, 0x21, 0x00


	//----- nvinfo : EIATTR_KPARAM_INFO
	.align		4
.L_11:
        /*0028*/ 	.byte	0x04, 0x17
        /*002a*/ 	.short	(.L_13 - .L_12)
.L_12:
        /*002c*/ 	.word	0x00000000
        /*0030*/ 	.short	0x0001
        /*0032*/ 	.short	0x0008
        /*0034*/ 	.byte	0x00, 0xf5, 0x21, 0x00


	//----- nvinfo : EIATTR_KPARAM_INFO
	.align		4
.L_13:
        /*0038*/ 	.byte	0x04, 0x17
        /*003a*/ 	.short	(.L_15 - .L_14)
.L_14:
        /*003c*/ 	.word	0x00000000
        /*0040*/ 	.short	0x0000
        /*0042*/ 	.short	0x0000
        /*0044*/ 	.byte	0x00, 0xf5, 0x21, 0x00


	//----- nvinfo : EIATTR_SPARSE_MMA_MASK
	.align		4
.L_15:
        /*0048*/ 	.byte	0x03, 0x50
        /*004a*/ 	.short	0x0000


	//----- nvinfo : EIATTR_MAXREG_COUNT
	.align		4
        /*004c*/ 	.byte	0x03, 0x1b
        /*004e*/ 	.short	0x00ff


	//----- nvinfo : EIATTR_MERCURY_ISA_VERSION
	.align		4
        /*0050*/ 	.byte	0x03, 0x5f
        /*0052*/ 	.short	0x0101


	//----- nvinfo : EIATTR_VRC_CTA_INIT_COUNT
	.align		4
        /*0054*/ 	.byte	0x02, 0x4a
	.zero		1
	.zero		1


	//----- nvinfo : EIATTR_EXIT_INSTR_OFFSETS
	.align		4
        /*0058*/ 	.byte	0x04, 0x1c
        /*005a*/ 	.short	(.L_17 - .L_16)


	//   ....[0]....
.L_16:
        /*005c*/ 	.word	0x00000070


	//   ....[1]....
        /*0060*/ 	.word	0x00000130


	//----- nvinfo : EIATTR_CBANK_PARAM_SIZE
	.align		4
.L_17:
        /*0064*/ 	.byte	0x03, 0x19
        /*0066*/ 	.short	0x001c


	//----- nvinfo : EIATTR_PARAM_CBANK
	.align		4
        /*0068*/ 	.byte	0x04, 0x0a
        /*006a*/ 	.short	(.L_19 - .L_18)
	.align		4
.L_18:
        /*006c*/ 	.word	index@(.nv.constant0._Z14vec_add_kernelPKiS0_Pii)
        /*0070*/ 	.short	0x0380
        /*0072*/ 	.short	0x001c


	//----- nvinfo : EIATTR_SW_WAR
	.align		4
.L_19:
        /*0074*/ 	.byte	0x04, 0x36
        /*0076*/ 	.short	(.L_21 - .L_20)
.L_20:
        /*0078*/ 	.word	0x00000008
.L_21:


//--------------------- .nv.callgraph             --------------------------
	.section	.nv.callgraph,"",@"SHT_CUDA_CALLGRAPH"
	.align	4
	.sectionentsize	8
	.align		4
        /*0000*/ 	.word	0x00000000
	.align		4
        /*0004*/ 	.word	0xffffffff
	.align		4
        /*0008*/ 	.word	0x00000000
	.align		4
        /*000c*/ 	.word	0xfffffffe
	.align		4
        /*0010*/ 	.word	0x00000000
	.align		4
        /*0014*/ 	.word	0xfffffffd
	.align		4
        /*0018*/ 	.word	0x00000000
	.align		4
        /*001c*/ 	.word	0xfffffffc


//--------------------- .text._Z14vec_add_kernelPKiS0_Pii --------------------------
	.section	.text._Z14vec_add_kernelPKiS0_Pii,"ax",@progbits
	.align	128
        .global         _Z14vec_add_kernelPKiS0_Pii
        .type           _Z14vec_add_kernelPKiS0_Pii,@function
        .size           _Z14vec_add_kernelPKiS0_Pii,(.L_x_1 - _Z14vec_add_kernelPKiS0_Pii)
        .other          _Z14vec_add_kernelPKiS0_Pii,@"STO_CUDA_ENTRY STV_DEFAULT"
_Z14vec_add_kernelPKiS0_Pii:
.text._Z14vec_add_kernelPKiS0_Pii:
[----:B------:R-:W-:Y:S01]  /*0000*/  LDC R1, c[0x0][0x37c] ;  /* 0x0000df00ff017b82 */ /* 0x000fe20000000800 */
[----:B------:R-:W0:Y:S07]  /*0010*/  S2R R0, SR_TID.X ;  /* 0x0000000000007919 */ /* 0x000e2e0000002100 */
[----:B------:R-:W0:Y:S01]  /*0020*/  S2UR UR4, SR_CTAID.X ;  /* 0x00000000000479c3 */ /* 0x000e220000002500 */
[----:B------:R-:W1:Y:S07]  /*0030*/  LDCU UR5, c[0x0][0x398] ;  /* 0x00007300ff0577ac */ /* 0x000e6e0008000800 */
[----:B------:R-:W0:Y:S02]  /*0040*/  LDC R9, c[0x0][0x360] ;  /* 0x0000d800ff097b82 */ /* 0x000e240000000800 */
[----:B0-----:R-:W-:-:S05]  /*0050*/  IMAD R9, R9, UR4, R0 ;  /* 0x0000000409097c24 */ /* 0x001fca000f8e0200 */
[----:B-1----:R-:W-:-:S13]  /*0060*/  ISETP.GE.AND P0, PT, R9, UR5, PT ;  /* 0x0000000509007c0c */ /* 0x002fda000bf06270 */
[----:B------:R-:W-:Y:S05]  /*0070*/  @P0 EXIT ;  /* 0x000000000000094d */ /* 0x000fea0003800000 */
[----:B------:R-:W0:Y:S01]  /*0080*/  LDC.64 R2, c[0x0][0x380] ;  /* 0x0000e000ff027b82 */ /* 0x000e220000000a00 */
[----:B------:R-:W1:Y:S07]  /*0090*/  LDCU.64 UR4, c[0x0][0x358] ;  /* 0x00006b00ff0477ac */ /* 0x000e6e0008000a00 */
[----:B------:R-:W2:Y:S08]  /*00a0*/  LDC.64 R4, c[0x0][0x388] ;  /* 0x0000e200ff047b82 */ /* 0x000eb00000000a00 */
[----:B------:R-:W3:Y:S01]  /*00b0*/  LDC.64 R6, c[0x0][0x390] ;  /* 0x0000e400ff067b82 */ /* 0x000ee20000000a00 */
[----:B0-----:R-:W-:-:S06]  /*00c0*/  IMAD.WIDE R2, R9, 0x4, R2 ;  /* 0x0000000409027825 */ /* 0x001fcc00078e0202 */
[----:B-1----:R-:W4:Y:S01]  /*00d0*/  LDG.E R2, desc[UR4][R2.64] ;  /* 0x0000000402027981 */ /* 0x002f22000c1e1900 */
[----:B--2---:R-:W-:-:S06]  /*00e0*/  IMAD.WIDE R4, R9, 0x4, R4 ;  /* 0x0000000409047825 */ /* 0x004fcc00078e0204 */
[----:B------:R-:W4:Y:S01]  /*00f0*/  LDG.E R5, desc[UR4][R4.64] ;  /* 0x0000000404057981 */ /* 0x000f22000c1e1900 */
[----:B---3--:R-:W-:Y:S01]  /*0100*/  IMAD.WIDE R6, R9, 0x4, R6 ;  /* 0x0000000409067825 */ /* 0x008fe200078e0206 */
[----:B----4-:R-:W-:-:S05]  /*0110*/  IADD3 R9, PT, PT, R2, R5, RZ ;  /* 0x0000000502097210 */ /* 0x010fca0007ffe0ff */
[----:B------:R-:W-:Y:S01]  /*0120*/  STG.E desc[UR4][R6.64], R9 ;  /* 0x0000000906007986 */ /* 0x000fe2000c101904 */
[----:B------:R-:W-:Y:S05]  /*0130*/  EXIT ;  /* 0x000000000000794d */ /* 0x000fea0003800000 */
.L_x_0:
[----:B------:R-:W-:-:S00]  /*0140*/  BRA `(.L_x_0) ;  /* 0xfffffffc00fc7947 */ /* 0x000fc0000383ffff */
[----:B------:R-:W-:-:S00]  /*0150*/  NOP ;  /* 0x0000000000007918 */ /* 0x000fc00000000000 */
        /* <DEDUP_REMOVED lines=10> */
.L_x_1:


//--------------------- .nv.shared.reserved.0     --------------------------
	.section	.nv.shared.reserved.0,"aw",@nobits
	.weak		__nv_reservedSMEM_offset_0_alias
	.size		__nv_reservedSMEM_offset_0_alias, 0, 64
	.other		__nv_reservedSMEM_offset_0_alias,@"STO_CUDA_RESERVED_SHARED STV_DEFAULT"
__nv_reservedSMEM_offset_0_alias:
	.zero		0
	.zero		64


//--------------------- .nv.constant0._Z14vec_add_kernelPKiS0_Pii --------------------------
	.section	.nv.constant0._Z14vec_add_kernelPKiS0_Pii,"a",@progbits
	.sectionflags	@""
	.align	4
.nv.constant0._Z14vec_add_kernelPKiS0_Pii:
	.zero		924


//--------------------- SYMBOLS --------------------------

	.type		.nv.reservedSmem.offset0,@object
	.size		.nv.reservedSmem.offset0,0x4
